//
// Generated by NVIDIA NVVM Compiler
//
// Compiler Build ID: CL-36424714
// Cuda compilation tools, release 13.0, V13.0.88
// Based on NVVM 20.0.0
//

.version 9.0
.target sm_100
.address_size 64

	// .globl	_Z6jacobiiPfiPii
.extern .func  (.param .b32 func_retval0) vprintf
(
	.param .b64 vprintf_param_0,
	.param .b64 vprintf_param_1
)
;
.global .align 1 .b8 $str[26] = {84, 104, 105, 115, 32, 105, 115, 32, 116, 104, 114, 101, 97, 100, 32, 110, 117, 109, 98, 101, 114, 32, 37, 100, 10};

.visible .entry _Z6jacobiiPfiPii(
	.param .u32 _Z6jacobiiPfiPii_param_0,
	.param .u64 .ptr .align 1 _Z6jacobiiPfiPii_param_1,
	.param .u32 _Z6jacobiiPfiPii_param_2,
	.param .u64 .ptr .align 1 _Z6jacobiiPfiPii_param_3,
	.param .u32 _Z6jacobiiPfiPii_param_4
)
{
	.local .align 8 .b8 	__local_depot0[8];
	.reg .b64 	%SP;
	.reg .b64 	%SPL;
	.reg .pred 	%p<2>;
	.reg .b32 	%r<8>;
	.reg .b64 	%rd<5>;

	mov.u64 	%SPL, __local_depot0;
	cvta.local.u64 	%SP, %SPL;
	ld.param.u32 	%r2, [_Z6jacobiiPfiPii_param_0];
	mov.u32 	%r3, %ntid.x;
	mov.u32 	%r4, %ctaid.x;
	mov.u32 	%r5, %tid.x;
	mad.lo.s32 	%r1, %r3, %r4, %r5;
	setp.ge.s32 	%p1, %r1, %r2;
	@%p1 bra 	$L__BB0_2;
	add.u64 	%rd1, %SP, 0;
	add.u64 	%rd2, %SPL, 0;
	st.local.u32 	[%rd2], %r1;
	mov.u64 	%rd3, $str;
	cvta.global.u64 	%rd4, %rd3;
	{ // callseq 0, 0
	.param .b64 param0;
	st.param.b64 	[param0], %rd4;
	.param .b64 param1;
	st.param.b64 	[param1], %rd1;
	.param .b32 retval0;
	call.uni (retval0), 
	vprintf, 
	(
	param0, 
	param1
	);
	ld.param.b32 	%r6, [retval0];
	} // callseq 0
$L__BB0_2:
	ret;

}


// ===== COMPILED SASS (sm_100) =====

	.target	sm_100

	.elftype	@"ET_EXEC"


//--------------------- .note.nv.tkinfo           --------------------------
	.section	.note.nv.tkinfo,"",@"SHT_NOTE"
	.sectionflags	@"SHF_NOTE_NV_TKINFO"
	.tkinfo
        /*0018*/ 	.word	0x00000002
        /*0030*/ 	.string	""
        /*0030*/ 	.string	"ptxas"
        /*0030*/ 	.string	"Cuda compilation tools, release 13.0, V13.0.88"
        /*0030*/ 	.string	"Build cuda_13.0.r13.0/compiler.36424714_0"
        /*0030*/ 	.string	"-arch sm_100 -m 64 "



//--------------------- .note.nv.cuinfo           --------------------------
	.section	.note.nv.cuinfo,"",@"SHT_NOTE"
	.sectionflags	@"SHF_NOTE_NV_CUINFO"
        /*0018*/ 	.short	0x0002
        /*001a*/ 	.short	0x0064
        /*001c*/ 	.short	0x0082
	.zero		2


//--------------------- .nv.info                  --------------------------
	.section	.nv.info,"",@"SHT_CUDA_INFO"
	.align	4


	//----- nvinfo : EIATTR_REGCOUNT
	.align		4
        /*0000*/ 	.byte	0x04, 0x2f
        /*0002*/ 	.short	(.L_2 - .L_1)
	.align		4
.L_1:
        /*0004*/ 	.word	index@(_Z6jacobiiPfiPii)
        /*0008*/ 	.word	0x00000018


	//----- nvinfo : EIATTR_FRAME_SIZE
	.align		4
.L_2:
        /*000c*/ 	.byte	0x04, 0x11
        /*000e*/ 	.short	(.L_4 - .L_3)
	.align		4
.L_3:
        /*0010*/ 	.word	index@(_Z6jacobiiPfiPii)
        /*0014*/ 	.word	0x00000008


	//----- nvinfo : EIATTR_MIN_STACK_SIZE
	.align		4
.L_4:
        /*0018*/ 	.byte	0x04, 0x12
        /*001a*/ 	.short	(.L_6 - .L_5)
	.align		4
.L_5:
        /*001c*/ 	.word	index@(_Z6jacobiiPfiPii)
        /*0020*/ 	.word	0x00000008
.L_6:


//--------------------- .nv.compat                --------------------------
	.section	.nv.compat,"",@"SHT_CUDA_COMPAT_INFO"
	.align	4
        /*0000*/ 	.byte	0x02, 0x09, 0x00, 0x00, 0x02, 0x02, 0x01, 0x00, 0x02, 0x05, 0x05, 0x00, 0x03, 0x07, 0x01, 0x01
        /*0010*/ 	.byte	0x02, 0x03, 0x00, 0x00, 0x02, 0x06, 0x01, 0x00, 0x04, 0x0b, 0x08, 0x00, 0x09, 0x00, 0x00, 0x00
        /*0020*/ 	.byte	0x00, 0x00, 0x00, 0x00


//--------------------- .nv.info._Z6jacobiiPfiPii --------------------------
	.section	.nv.info._Z6jacobiiPfiPii,"",@"SHT_CUDA_INFO"
	.sectionflags	@""
	.align	4


	//----- nvinfo : EIATTR_CUDA_API_VERSION
	.align		4
        /*0000*/ 	.byte	0x04, 0x37
        /*0002*/ 	.short	(.L_8 - .L_7)
.L_7:
        /*0004*/ 	.word	0x00000082


	//----- nvinfo : EIATTR_KPARAM_INFO
	.align		4
.L_8:
        /*0008*/ 	.byte	0x04, 0x17
        /*000a*/ 	.short	(.L_10 - .L_9)
.L_9:
        /*000c*/ 	.word	0x00000000
        /*0010*/ 	.short	0x0004
        /*0012*/ 	.short	0x0020
        /*0014*/ 	.byte	0x00, 0xf0, 0x11, 0x00


	//----- nvinfo : EIATTR_KPARAM_INFO
	.align		4
.L_10:
        /*0018*/ 	.byte	0x04, 0x17
        /*001a*/ 	.short	(.L_12 - .L_11)
.L_11:
        /*001c*/ 	.word	0x00000000
        /*0020*/ 	.short	0x0003
        /*0022*/ 	.short	0x0018
        /*0024*/ 	.byte	0x00, 0xf5, 0x21, 0x00


	//----- nvinfo : EIATTR_KPARAM_INFO
	.align		4
.L_12:
        /*0028*/ 	.byte	0x04, 0x17
        /*002a*/ 	.short	(.L_14 - .L_13)
.L_13:
        /*002c*/ 	.word	0x00000000
        /*0030*/ 	.short	0x0002
        /*0032*/ 	.short	0x0010
        /*0034*/ 	.byte	0x00, 0xf0, 0x11, 0x00


	//----- nvinfo : EIATTR_KPARAM_INFO
	.align		4
.L_14:
        /*0038*/ 	.byte	0x04, 0x17
        /*003a*/ 	.short	(.L_16 - .L_15)
.L_15:
        /*003c*/ 	.word	0x00000000
        /*0040*/ 	.short	0x0001
        /*0042*/ 	.short	0x0008
        /*0044*/ 	.byte	0x00, 0xf5, 0x21, 0x00


	//----- nvinfo : EIATTR_KPARAM_INFO
	.align		4
.L_16:
        /*0048*/ 	.byte	0x04, 0x17
        /*004a*/ 	.short	(.L_18 - .L_17)
.L_17:
        /*004c*/ 	.word	0x00000000
        /*0050*/ 	.short	0x0000
        /*0052*/ 	.short	0x0000
        /*0054*/ 	.byte	0x00, 0xf0, 0x11, 0x00


	//----- nvinfo : EIATTR_SPARSE_MMA_MASK
	.align		4
.L_18:
        /*0058*/ 	.byte	0x03, 0x50
        /*005a*/ 	.short	0x0000


	//----- nvinfo : EIATTR_MAXREG_COUNT
	.align		4
        /*005c*/ 	.byte	0x03, 0x1b
        /*005e*/ 	.short	0x00ff


	//----- nvinfo : EIATTR_EXTERNS
	.align		4
        /*0060*/ 	.byte	0x04, 0x0f
        /*0062*/ 	.short	(.L_20 - .L_19)


	//   ....[0]....
	.align		4
.L_19:
        /*0064*/ 	.word	index@(vprintf)


	//----- nvinfo : EIATTR_MERCURY_ISA_VERSION
	.align		4
.L_20:
        /*0068*/ 	.byte	0x03, 0x5f
        /*006a*/ 	.short	0x0101


	//----- nvinfo : EIATTR_VRC_CTA_INIT_COUNT
	.align		4
        /*006c*/ 	.byte	0x02, 0x4a
	.zero		1
	.zero		1


	//----- nvinfo : EIATTR_SYSCALL_OFFSETS
	.align		4
        /*0070*/ 	.byte	0x04, 0x46
        /*0072*/ 	.short	(.L_22 - .L_21)


	//   ....[0]....
.L_21:
        /*0074*/ 	.word	0x00000140


	//----- nvinfo : EIATTR_EXIT_INSTR_OFFSETS
	.align		4
.L_22:
        /*0078*/ 	.byte	0x04, 0x1c
        /*007a*/ 	.short	(.L_24 - .L_23)


	//   ....[0]....
.L_23:
        /*007c*/ 	.word	0x000000c0


	//   ....[1]....
        /*0080*/ 	.word	0x00000150


	//----- nvinfo : EIATTR_CRS_STACK_SIZE
	.align		4
.L_24:
        /*0084*/ 	.byte	0x04, 0x1e
        /*0086*/ 	.short	(.L_26 - .L_25)
.L_25:
        /*0088*/ 	.word	0x00000000


	//----- nvinfo : EIATTR_CBANK_PARAM_SIZE
	.align		4
.L_26:
        /*008c*/ 	.byte	0x03, 0x19
        /*008e*/ 	.short	0x0024


	//----- nvinfo : EIATTR_PARAM_CBANK
	.align		4
        /*0090*/ 	.byte	0x04, 0x0a
        /*0092*/ 	.short	(.L_28 - .L_27)
	.align		4
.L_27:
        /*0094*/ 	.word	index@(.nv.constant0._Z6jacobiiPfiPii)
        /*0098*/ 	.short	0x0380
        /*009a*/ 	.short	0x0024


	//----- nvinfo : EIATTR_SW_WAR
	.align		4
.L_28:
        /*009c*/ 	.byte	0x04, 0x36
        /*009e*/ 	.short	(.L_30 - .L_29)
.L_29:
        /*00a0*/ 	.word	0x00000008
.L_30:


//--------------------- .nv.callgraph             --------------------------
	.section	.nv.callgraph,"",@"SHT_CUDA_CALLGRAPH"
	.align	4
	.sectionentsize	8
	.align		4
        /*0000*/ 	.word	0x00000000
	.align		4
        /*0004*/ 	.word	0xffffffff
	.align		4
        /*0008*/ 	.word	index@(_Z6jacobiiPfiPii)
	.align		4
        /*000c*/ 	.word	index@(vprintf)
	.align		4
        /*0010*/ 	.word	0x00000000
	.align		4
        /*0014*/ 	.word	0xfffffffe
	.align		4
        /*0018*/ 	.word	0x00000000
	.align		4
        /*001c*/ 	.word	0xfffffffd
	.align		4
        /*0020*/ 	.word	0x00000000
	.align		4
        /*0024*/ 	.word	0xfffffffc


//--------------------- .nv.constant4             --------------------------
	.section	.nv.constant4,"a",@progbits
	.align	8
	.align		8
.nv.constant4:
        /*0000*/ 	.dword	vprintf
	.align		8
        /*0008*/ 	.dword	$str


//--------------------- .text._Z6jacobiiPfiPii    --------------------------
	.section	.text._Z6jacobiiPfiPii,"ax",@progbits
	.align	128
        .global         _Z6jacobiiPfiPii
        .type           _Z6jacobiiPfiPii,@function
        .size           _Z6jacobiiPfiPii,(.L_x_2 - _Z6jacobiiPfiPii)
        .other          _Z6jacobiiPfiPii,@"STO_CUDA_ENTRY STV_DEFAULT"
_Z6jacobiiPfiPii:
.text._Z6jacobiiPfiPii:
[----:B------:R-:W0:Y:S01]  /*0000*/  LDC R1, c[0x0][0x37c] ;  /* 0x0000df00ff017b82 */ /* 0x000e220000000800 */
[----:B------:R-:W1:Y:S01]  /*0010*/  S2R R0, SR_CTAID.X ;  /* 0x0000000000007919 */ /* 0x000e620000002500 */
[----:B------:R-:W2:Y:S01]  /*0020*/  LDCU UR5, c[0x0][0x2fc] ;  /* 0x00005f80ff0577ac */ /* 0x000ea20008000800 */
[----:B0-----:R-:W-:Y:S01]  /*0030*/  VIADD R1, R1, 0xfffffff8 ;  /* 0xfffffff801017836 */ /* 0x001fe20000000000 */
[----:B------:R-:W1:Y:S01]  /*0040*/  S2R R3, SR_TID.X ;  /* 0x0000000000037919 */ /* 0x000e620000002100 */
[----:B------:R-:W1:Y:S01]  /*0050*/  LDCU UR6, c[0x0][0x360] ;  /* 0x00006c00ff0677ac */ /* 0x000e620008000800 */
[----:B------:R-:W0:Y:S01]  /*0060*/  LDCU UR7, c[0x0][0x380] ;  /* 0x00007000ff0777ac */ /* 0x000e220008000800 */
[----:B------:R-:W3:Y:S02]  /*0070*/  LDCU UR4, c[0x0][0x2f8] ;  /* 0x00005f00ff0477ac */ /* 0x000ee40008000800 */
[----:B---3--:R-:W-:Y:S01]  /*0080*/  IADD3 R6, P1, PT, R1, UR4, RZ ;  /* 0x0000000401067c10 */ /* 0x008fe2000ff3e0ff */
[----:B-1----:R-:W-:-:S04]  /*0090*/  IMAD R0, R0, UR6, R3 ;  /* 0x0000000600007c24 */ /* 0x002fc8000f8e0203 */
[----:B--2---:R-:W-:Y:S01]  /*00a0*/  IMAD.X R7, RZ, RZ, UR5, P1 ;  /* 0x00000005ff077e24 */ /* 0x004fe200088e06ff */
[----:B0-----:R-:W-:-:S13]  /*00b0*/  ISETP.GE.AND P0, PT, R0, UR7, PT ;  /* 0x0000000700007c0c */ /* 0x001fda000bf06270 */
[----:B------:R-:W-:Y:S05]  /*00c0*/  @P0 EXIT ;  /* 0x000000000000094d */ /* 0x000fea0003800000 */
[----:B------:R-:W-:Y:S01]  /*00d0*/  MOV R2, 0x0 ;  /* 0x0000000000027802 */ /* 0x000fe20000000f00 */
[----:B------:R0:W-:Y:S01]  /*00e0*/  STL [R1], R0 ;  /* 0x0000000001007387 */ /* 0x0001e20000100800 */
[----:B------:R-:W1:Y:S04]  /*00f0*/  LDCU.64 UR4, c[0x4][0x8] ;  /* 0x01000100ff0477ac */ /* 0x000e680008000a00 */
[----:B------:R-:W2:Y:S01]  /*0100*/  LDC.64 R2, c[0x4][R2] ;  /* 0x0100000002027b82 */ /* 0x000ea20000000a00 */
[----:B-1----:R-:W-:Y:S01]  /*0110*/  MOV R4, UR4 ;  /* 0x0000000400047c02 */ /* 0x002fe20008000f00 */
[----:B0-----:R-:W-:-:S07]  /*0120*/  IMAD.U32 R5, RZ, RZ, UR5 ;  /* 0x00000005ff057e24 */ /* 0x001fce000f8e00ff */
[----:B------:R-:W-:-:S07]  /*0130*/  LEPC R20, `(.L_x_0) ;  /* 0x000000001014794e */ /* 0x000fce0000000000 */
[----:B--2---:R-:W-:Y:S05]  /*0140*/  CALL.ABS.NOINC R2 ;  /* 0x0000000002007343 */ /* 0x004fea0003c00000 */
.L_x_0:
[----:B------:R-:W-:Y:S05]  /*0150*/  EXIT ;  /* 0x000000000000794d */ /* 0x000fea0003800000 */
.L_x_1:
[----:B------:R-:W-:-:S00]  /*0160*/  BRA `(.L_x_1) ;  /* 0xfffffffc00fc7947 */ /* 0x000fc0000383ffff */
[----:B------:R-:W-:-:S00]  /*0170*/  NOP ;  /* 0x0000000000007918 */ /* 0x000fc00000000000 */
        /* <DEDUP_REMOVED lines=8> */
.L_x_2:


//--------------------- .nv.global.init           --------------------------
	.section	.nv.global.init,"aw",@progbits
.nv.global.init:
	.type		$str,@object
	.size		$str,(.L_0 - $str)
$str:
        /*0000*/ 	.byte	0x54, 0x68, 0x69, 0x73, 0x20, 0x69, 0x73, 0x20, 0x74, 0x68, 0x72, 0x65, 0x61, 0x64, 0x20, 0x6e
        /*0010*/ 	.byte	0x75, 0x6d, 0x62, 0x65, 0x72, 0x20, 0x25, 0x64, 0x0a, 0x00
.L_0:


//--------------------- .nv.shared.reserved.0     --------------------------
	.section	.nv.shared.reserved.0,"aw",@nobits
	.weak		__nv_reservedSMEM_offset_0_alias
	.size		__nv_reservedSMEM_offset_0_alias, 0, 64
	.other		__nv_reservedSMEM_offset_0_alias,@"STO_CUDA_RESERVED_SHARED STV_DEFAULT"
__nv_reservedSMEM_offset_0_alias:
	.zero		0
	.zero		64


//--------------------- .nv.constant0._Z6jacobiiPfiPii --------------------------
	.section	.nv.constant0._Z6jacobiiPfiPii,"a",@progbits
	.sectionflags	@""
	.align	4
.nv.constant0._Z6jacobiiPfiPii:
	.zero		932


//--------------------- SYMBOLS --------------------------

	.type		.nv.reservedSmem.offset0,@object
	.size		.nv.reservedSmem.offset0,0x4
	.type		vprintf,@function
